//
// Generated by NVIDIA NVVM Compiler
//
// Compiler Build ID: CL-36424714
// Cuda compilation tools, release 13.0, V13.0.88
// Based on NVVM 20.0.0
//

.version 9.0
.target sm_100
.address_size 64

	// .globl	_Z18tiled1DConvolutionPfS_i
.const .align 4 .b8 d_mask[20];
// _ZZ18tiled1DConvolutionPfS_iE4tile has been demoted

.visible .entry _Z18tiled1DConvolutionPfS_i(
	.param .u64 .ptr .align 1 _Z18tiled1DConvolutionPfS_i_param_0,
	.param .u64 .ptr .align 1 _Z18tiled1DConvolutionPfS_i_param_1,
	.param .u32 _Z18tiled1DConvolutionPfS_i_param_2
)
{
	.reg .pred 	%p<7>;
	.reg .b32 	%r<12>;
	.reg .b32 	%f<28>;
	.reg .b64 	%rd<11>;
	// demoted variable
	.shared .align 4 .b8 _ZZ18tiled1DConvolutionPfS_iE4tile[80];
	ld.param.u64 	%rd4, [_Z18tiled1DConvolutionPfS_i_param_0];
	ld.param.u64 	%rd3, [_Z18tiled1DConvolutionPfS_i_param_1];
	ld.param.u32 	%r5, [_Z18tiled1DConvolutionPfS_i_param_2];
	cvta.to.global.u64 	%rd1, %rd4;
	mov.u32 	%r1, %tid.x;
	mov.u32 	%r6, %ctaid.x;
	mov.u32 	%r2, %ntid.x;
	mad.lo.s32 	%r3, %r6, %r2, %r1;
	setp.ge.s32 	%p1, %r3, %r5;
	mul.wide.s32 	%rd5, %r3, 4;
	add.s64 	%rd2, %rd1, %rd5;
	mov.f32 	%f25, 0f00000000;
	@%p1 bra 	$L__BB0_2;
	ld.global.f32 	%f25, [%rd2];
$L__BB0_2:
	shl.b32 	%r7, %r1, 2;
	mov.u32 	%r8, _ZZ18tiled1DConvolutionPfS_iE4tile;
	add.s32 	%r4, %r8, %r7;
	st.shared.f32 	[%r4+8], %f25;
	setp.gt.u32 	%p2, %r1, 1;
	@%p2 bra 	$L__BB0_6;
	setp.lt.s32 	%p3, %r3, 2;
	mov.f32 	%f26, 0f00000000;
	@%p3 bra 	$L__BB0_5;
	add.s32 	%r9, %r3, -2;
	mul.wide.u32 	%rd6, %r9, 4;
	add.s64 	%rd7, %rd1, %rd6;
	ld.global.f32 	%f26, [%rd7];
$L__BB0_5:
	st.shared.f32 	[%r4], %f26;
$L__BB0_6:
	add.s32 	%r10, %r2, -2;
	setp.lt.u32 	%p4, %r1, %r10;
	@%p4 bra 	$L__BB0_10;
	add.s32 	%r11, %r3, 2;
	setp.ge.s32 	%p5, %r11, %r5;
	mov.f32 	%f27, 0f00000000;
	@%p5 bra 	$L__BB0_9;
	ld.global.f32 	%f27, [%rd2+8];
$L__BB0_9:
	st.shared.f32 	[%r4+16], %f27;
$L__BB0_10:
	setp.ge.s32 	%p6, %r3, %r5;
	bar.sync 	0;
	@%p6 bra 	$L__BB0_12;
	ld.shared.f32 	%f10, [%r4];
	ld.const.f32 	%f11, [d_mask];
	fma.rn.f32 	%f12, %f10, %f11, 0f00000000;
	ld.shared.f32 	%f13, [%r4+4];
	ld.const.f32 	%f14, [d_mask+4];
	fma.rn.f32 	%f15, %f13, %f14, %f12;
	ld.shared.f32 	%f16, [%r4+8];
	ld.const.f32 	%f17, [d_mask+8];
	fma.rn.f32 	%f18, %f16, %f17, %f15;
	ld.shared.f32 	%f19, [%r4+12];
	ld.const.f32 	%f20, [d_mask+12];
	fma.rn.f32 	%f21, %f19, %f20, %f18;
	ld.shared.f32 	%f22, [%r4+16];
	ld.const.f32 	%f23, [d_mask+16];
	fma.rn.f32 	%f24, %f22, %f23, %f21;
	cvta.to.global.u64 	%rd8, %rd3;
	add.s64 	%rd10, %rd8, %rd5;
	st.global.f32 	[%rd10], %f24;
$L__BB0_12:
	ret;

}


// ===== COMPILED SASS (sm_100) =====

	.target	sm_100

	.elftype	@"ET_EXEC"


//--------------------- .note.nv.tkinfo           --------------------------
	.section	.note.nv.tkinfo,"",@"SHT_NOTE"
	.sectionflags	@"SHF_NOTE_NV_TKINFO"
	.tkinfo
        /*0018*/ 	.word	0x00000002
        /*0030*/ 	.string	""
        /*0030*/ 	.string	"ptxas"
        /*0030*/ 	.string	"Cuda compilation tools, release 13.0, V13.0.88"
        /*0030*/ 	.string	"Build cuda_13.0.r13.0/compiler.36424714_0"
        /*0030*/ 	.string	"-arch sm_100 -m 64 "



//--------------------- .note.nv.cuinfo           --------------------------
	.section	.note.nv.cuinfo,"",@"SHT_NOTE"
	.sectionflags	@"SHF_NOTE_NV_CUINFO"
        /*0018*/ 	.short	0x0002
        /*001a*/ 	.short	0x0064
        /*001c*/ 	.short	0x0082
	.zero		2


//--------------------- .nv.info                  --------------------------
	.section	.nv.info,"",@"SHT_CUDA_INFO"
	.align	4


	//----- nvinfo : EIATTR_REGCOUNT
	.align		4
        /*0000*/ 	.byte	0x04, 0x2f
        /*0002*/ 	.short	(.L_2 - .L_1)
	.align		4
.L_1:
        /*0004*/ 	.word	index@(_Z18tiled1DConvolutionPfS_i)
        /*0008*/ 	.word	0x00000012


	//----- nvinfo : EIATTR_FRAME_SIZE
	.align		4
.L_2:
        /*000c*/ 	.byte	0x04, 0x11
        /*000e*/ 	.short	(.L_4 - .L_3)
	.align		4
.L_3:
        /*0010*/ 	.word	index@(_Z18tiled1DConvolutionPfS_i)
        /*0014*/ 	.word	0x00000000


	//----- nvinfo : EIATTR_MIN_STACK_SIZE
	.align		4
.L_4:
        /*0018*/ 	.byte	0x04, 0x12
        /*001a*/ 	.short	(.L_6 - .L_5)
	.align		4
.L_5:
        /*001c*/ 	.word	index@(_Z18tiled1DConvolutionPfS_i)
        /*0020*/ 	.word	0x00000000
.L_6:


//--------------------- .nv.compat                --------------------------
	.section	.nv.compat,"",@"SHT_CUDA_COMPAT_INFO"
	.align	4
        /*0000*/ 	.byte	0x02, 0x09, 0x00, 0x00, 0x02, 0x02, 0x01, 0x00, 0x02, 0x05, 0x05, 0x00, 0x03, 0x07, 0x01, 0x01
        /*0010*/ 	.byte	0x02, 0x03, 0x00, 0x00, 0x02, 0x06, 0x01, 0x00, 0x04, 0x0b, 0x08, 0x00, 0x09, 0x00, 0x00, 0x00
        /*0020*/ 	.byte	0x00, 0x00, 0x00, 0x00


//--------------------- .nv.info._Z18tiled1DConvolutionPfS_i --------------------------
	.section	.nv.info._Z18tiled1DConvolutionPfS_i,"",@"SHT_CUDA_INFO"
	.sectionflags	@""
	.align	4


	//----- nvinfo : EIATTR_CUDA_API_VERSION
	.align		4
        /*0000*/ 	.byte	0x04, 0x37
        /*0002*/ 	.short	(.L_8 - .L_7)
.L_7:
        /*0004*/ 	.word	0x00000082


	//----- nvinfo : EIATTR_KPARAM_INFO
	.align		4
.L_8:
        /*0008*/ 	.byte	0x04, 0x17
        /*000a*/ 	.short	(.L_10 - .L_9)
.L_9:
        /*000c*/ 	.word	0x00000000
        /*0010*/ 	.short	0x0002
        /*0012*/ 	.short	0x0010
        /*0014*/ 	.byte	0x00, 0xf0, 0x11, 0x00


	//----- nvinfo : EIATTR_KPARAM_INFO
	.align		4
.L_10:
        /*0018*/ 	.byte	0x04, 0x17
        /*001a*/ 	.short	(.L_12 - .L_11)
.L_11:
        /*001c*/ 	.word	0x00000000
        /*0020*/ 	.short	0x0001
        /*0022*/ 	.short	0x0008
        /*0024*/ 	.byte	0x00, 0xf5, 0x21, 0x00


	//----- nvinfo : EIATTR_KPARAM_INFO
	.align		4
.L_12:
        /*0028*/ 	.byte	0x04, 0x17
        /*002a*/ 	.short	(.L_14 - .L_13)
.L_13:
        /*002c*/ 	.word	0x00000000
        /*0030*/ 	.short	0x0000
        /*0032*/ 	.short	0x0000
        /*0034*/ 	.byte	0x00, 0xf5, 0x21, 0x00


	//----- nvinfo : EIATTR_SPARSE_MMA_MASK
	.align		4
.L_14:
        /*0038*/ 	.byte	0x03, 0x50
        /*003a*/ 	.short	0x0000


	//----- nvinfo : EIATTR_MAXREG_COUNT
	.align		4
        /*003c*/ 	.byte	0x03, 0x1b
        /*003e*/ 	.short	0x00ff


	//----- nvinfo : EIATTR_NUM_BARRIERS
	.align		4
        /*0040*/ 	.byte	0x02, 0x4c
        /*0042*/ 	.byte	0x01
	.zero		1


	//----- nvinfo : EIATTR_MERCURY_ISA_VERSION
	.align		4
        /*0044*/ 	.byte	0x03, 0x5f
        /*0046*/ 	.short	0x0101


	//----- nvinfo : EIATTR_VRC_CTA_INIT_COUNT
	.align		4
        /*0048*/ 	.byte	0x02, 0x4a
	.zero		1
	.zero		1


	//----- nvinfo : EIATTR_EXIT_INSTR_OFFSETS
	.align		4
        /*004c*/ 	.byte	0x04, 0x1c
        /*004e*/ 	.short	(.L_16 - .L_15)


	//   ....[0]....
.L_15:
        /*0050*/ 	.word	0x000002c0


	//   ....[1]....
        /*0054*/ 	.word	0x000003c0


	//----- nvinfo : EIATTR_CRS_STACK_SIZE
	.align		4
.L_16:
        /*0058*/ 	.byte	0x04, 0x1e
        /*005a*/ 	.short	(.L_18 - .L_17)
.L_17:
        /*005c*/ 	.word	0x00000000


	//----- nvinfo : EIATTR_CBANK_PARAM_SIZE
	.align		4
.L_18:
        /*0060*/ 	.byte	0x03, 0x19
        /*0062*/ 	.short	0x0014


	//----- nvinfo : EIATTR_PARAM_CBANK
	.align		4
        /*0064*/ 	.byte	0x04, 0x0a
        /*0066*/ 	.short	(.L_20 - .L_19)
	.align		4
.L_19:
        /*0068*/ 	.word	index@(.nv.constant0._Z18tiled1DConvolutionPfS_i)
        /*006c*/ 	.short	0x0380
        /*006e*/ 	.short	0x0014


	//----- nvinfo : EIATTR_SW_WAR
	.align		4
.L_20:
        /*0070*/ 	.byte	0x04, 0x36
        /*0072*/ 	.short	(.L_22 - .L_21)
.L_21:
        /*0074*/ 	.word	0x00000008
.L_22:


//--------------------- .nv.callgraph             --------------------------
	.section	.nv.callgraph,"",@"SHT_CUDA_CALLGRAPH"
	.align	4
	.sectionentsize	8
	.align		4
        /*0000*/ 	.word	0x00000000
	.align		4
        /*0004*/ 	.word	0xffffffff
	.align		4
        /*0008*/ 	.word	0x00000000
	.align		4
        /*000c*/ 	.word	0xfffffffe
	.align		4
        /*0010*/ 	.word	0x00000000
	.align		4
        /*0014*/ 	.word	0xfffffffd
	.align		4
        /*0018*/ 	.word	0x00000000
	.align		4
        /*001c*/ 	.word	0xfffffffc


//--------------------- .nv.constant3             --------------------------
	.section	.nv.constant3,"a",@progbits
	.align	4
.nv.constant3:
	.type		d_mask,@object
	.size		d_mask,(.L_0 - d_mask)
d_mask:
	.zero		20
.L_0:


//--------------------- .text._Z18tiled1DConvolutionPfS_i --------------------------
	.section	.text._Z18tiled1DConvolutionPfS_i,"ax",@progbits
	.align	128
        .global         _Z18tiled1DConvolutionPfS_i
        .type           _Z18tiled1DConvolutionPfS_i,@function
        .size           _Z18tiled1DConvolutionPfS_i,(.L_x_9 - _Z18tiled1DConvolutionPfS_i)
        .other          _Z18tiled1DConvolutionPfS_i,@"STO_CUDA_ENTRY STV_DEFAULT"
_Z18tiled1DConvolutionPfS_i:
.text._Z18tiled1DConvolutionPfS_i:
[----:B------:R-:W-:Y:S01]  /*0000*/  LDC R1, c[0x0][0x37c] ;  /* 0x0000df00ff017b82 */ /* 0x000fe20000000800 */
[----:B------:R-:W0:Y:S07]  /*0010*/  S2R R13, SR_TID.X ;  /* 0x00000000000d7919 */ /* 0x000e2e0000002100 */
[----:B------:R-:W0:Y:S01]  /*0020*/  S2UR UR4, SR_CTAID.X ;  /* 0x00000000000479c3 */ /* 0x000e220000002500 */
[----:B------:R-:W1:Y:S01]  /*0030*/  LDCU UR8, c[0x0][0x390] ;  /* 0x00007200ff0877ac */ /* 0x000e620008000800 */
[----:B------:R-:W-:Y:S01]  /*0040*/  HFMA2 R0, -RZ, RZ, 0, 0 ;  /* 0x00000000ff007431 */ /* 0x000fe200000001ff */
[----:B------:R-:W2:Y:S05]  /*0050*/  LDCU.64 UR6, c[0x0][0x358] ;  /* 0x00006b00ff0677ac */ /* 0x000eaa0008000a00 */
[----:B------:R-:W0:Y:S08]  /*0060*/  LDC R6, c[0x0][0x360] ;  /* 0x0000d800ff067b82 */ /* 0x000e300000000800 */
[----:B------:R-:W3:Y:S01]  /*0070*/  LDC.64 R4, c[0x0][0x380] ;  /* 0x0000e000ff047b82 */ /* 0x000ee20000000a00 */
[----:B0-----:R-:W-:-:S05]  /*0080*/  IMAD R7, R6, UR4, R13 ;  /* 0x0000000406077c24 */ /* 0x001fca000f8e020d */
[C---:B-1----:R-:W-:Y:S01]  /*0090*/  ISETP.GE.AND P0, PT, R7.reuse, UR8, PT ;  /* 0x0000000807007c0c */ /* 0x042fe2000bf06270 */
[----:B---3--:R-:W-:-:S12]  /*00a0*/  IMAD.WIDE R2, R7, 0x4, R4 ;  /* 0x0000000407027825 */ /* 0x008fd800078e0204 */
[----:B--2---:R-:W2:Y:S01]  /*00b0*/  @!P0 LDG.E R0, desc[UR6][R2.64] ;  /* 0x0000000602008981 */ /* 0x004ea2000c1e1900 */
[----:B------:R-:W0:Y:S01]  /*00c0*/  S2UR UR5, SR_CgaCtaId ;  /* 0x00000000000579c3 */ /* 0x000e220000008800 */
[----:B------:R-:W-:Y:S01]  /*00d0*/  UMOV UR4, 0x400 ;  /* 0x0000040000047882 */ /* 0x000fe20000000000 */
[----:B------:R-:W-:Y:S01]  /*00e0*/  ISETP.GT.U32.AND P1, PT, R13, 0x1, PT ;  /* 0x000000010d00780c */ /* 0x000fe20003f24070 */
[----:B------:R-:W-:Y:S01]  /*00f0*/  BSSY.RECONVERGENT B0, `(.L_x_0) ;  /* 0x000000e000007945 */ /* 0x000fe20003800200 */
[----:B0-----:R-:W-:-:S06]  /*0100*/  ULEA UR4, UR5, UR4, 0x18 ;  /* 0x0000000405047291 */ /* 0x001fcc000f8ec0ff */
[----:B------:R-:W-:-:S05]  /*0110*/  LEA R9, R13, UR4, 0x2 ;  /* 0x000000040d097c11 */ /* 0x000fca000f8e10ff */
[----:B--2---:R0:W-:Y:S01]  /*0120*/  STS [R9+0x8], R0 ;  /* 0x0000080009007388 */ /* 0x0041e20000000800 */
[----:B------:R-:W-:Y:S05]  /*0130*/  @P1 BRA `(.L_x_1) ;  /* 0x0000000000241947 */ /* 0x000fea0003800000 */
[----:B------:R-:W-:Y:S01]  /*0140*/  ISETP.GE.AND P1, PT, R7, 0x2, PT ;  /* 0x000000020700780c */ /* 0x000fe20003f26270 */
[----:B------:R-:W-:Y:S01]  /*0150*/  BSSY.RECONVERGENT B1, `(.L_x_2) ;  /* 0x0000006000017945 */ /* 0x000fe20003800200 */
[----:B0-----:R-:W-:-:S11]  /*0160*/  MOV R0, RZ ;  /* 0x000000ff00007202 */ /* 0x001fd60000000f00 */
[----:B------:R-:W-:Y:S05]  /*0170*/  @!P1 BRA `(.L_x_3) ;  /* 0x00000000000c9947 */ /* 0x000fea0003800000 */
[----:B------:R-:W-:-:S05]  /*0180*/  IADD3 R11, PT, PT, R7, -0x2, RZ ;  /* 0xfffffffe070b7810 */ /* 0x000fca0007ffe0ff */
[----:B------:R-:W-:-:S05]  /*0190*/  IMAD.WIDE.U32 R4, R11, 0x4, R4 ;  /* 0x000000040b047825 */ /* 0x000fca00078e0004 */
[----:B------:R0:W5:Y:S02]  /*01a0*/  LDG.E R0, desc[UR6][R4.64] ;  /* 0x0000000604007981 */ /* 0x000164000c1e1900 */
.L_x_3:
[----:B------:R-:W-:Y:S05]  /*01b0*/  BSYNC.RECONVERGENT B1 ;  /* 0x0000000000017941 */ /* 0x000fea0003800200 */
.L_x_2:
[----:B-----5:R1:W-:Y:S02]  /*01c0*/  STS [R9], R0 ;  /* 0x0000000009007388 */ /* 0x0203e40000000800 */
.L_x_1:
[----:B------:R-:W-:Y:S05]  /*01d0*/  BSYNC.RECONVERGENT B0 ;  /* 0x0000000000007941 */ /* 0x000fea0003800200 */
.L_x_0:
[----:B01----:R-:W-:Y:S01]  /*01e0*/  IADD3 R0, PT, PT, R6, -0x2, RZ ;  /* 0xfffffffe06007810 */ /* 0x003fe20007ffe0ff */
[----:B------:R-:W-:Y:S03]  /*01f0*/  BSSY.RECONVERGENT B0, `(.L_x_4) ;  /* 0x000000b000007945 */ /* 0x000fe60003800200 */
[----:B------:R-:W-:-:S13]  /*0200*/  ISETP.GE.U32.AND P1, PT, R13, R0, PT ;  /* 0x000000000d00720c */ /* 0x000fda0003f26070 */
[----:B------:R-:W-:Y:S05]  /*0210*/  @!P1 BRA `(.L_x_5) ;  /* 0x0000000000209947 */ /* 0x000fea0003800000 */
[----:B------:R-:W-:Y:S01]  /*0220*/  IADD3 R0, PT, PT, R7, 0x2, RZ ;  /* 0x0000000207007810 */ /* 0x000fe20007ffe0ff */
[----:B------:R-:W-:Y:S03]  /*0230*/  BSSY.RECONVERGENT B1, `(.L_x_6) ;  /* 0x0000005000017945 */ /* 0x000fe60003800200 */
[----:B------:R-:W-:Y:S02]  /*0240*/  ISETP.GE.AND P1, PT, R0, UR8, PT ;  /* 0x0000000800007c0c */ /* 0x000fe4000bf26270 */
[----:B------:R-:W-:-:S11]  /*0250*/  MOV R0, RZ ;  /* 0x000000ff00007202 */ /* 0x000fd60000000f00 */
[----:B------:R-:W-:Y:S05]  /*0260*/  @P1 BRA `(.L_x_7) ;  /* 0x0000000000041947 */ /* 0x000fea0003800000 */
[----:B------:R0:W5:Y:S02]  /*0270*/  LDG.E R0, desc[UR6][R2.64+0x8] ;  /* 0x0000080602007981 */ /* 0x000164000c1e1900 */
.L_x_7:
[----:B------:R-:W-:Y:S05]  /*0280*/  BSYNC.RECONVERGENT B1 ;  /* 0x0000000000017941 */ /* 0x000fea0003800200 */
.L_x_6:
[----:B-----5:R1:W-:Y:S02]  /*0290*/  STS [R9+0x10], R0 ;  /* 0x0000100009007388 */ /* 0x0203e40000000800 */
.L_x_5:
[----:B------:R-:W-:Y:S05]  /*02a0*/  BSYNC.RECONVERGENT B0 ;  /* 0x0000000000007941 */ /* 0x000fea0003800200 */
.L_x_4:
[----:B------:R-:W-:Y:S06]  /*02b0*/  BAR.SYNC.DEFER_BLOCKING 0x0 ;  /* 0x0000000000007b1d */ /* 0x000fec0000010000 */
[----:B------:R-:W-:Y:S05]  /*02c0*/  @P0 EXIT ;  /* 0x000000000000094d */ /* 0x000fea0003800000 */
[----:B-1----:R-:W1:Y:S01]  /*02d0*/  LDS R0, [R9] ;  /* 0x0000000009007984 */ /* 0x002e620000000800 */
[----:B------:R-:W1:Y:S01]  /*02e0*/  LDCU.128 UR8, c[0x3][URZ] ;  /* 0x00c00000ff0877ac */ /* 0x000e620008000c00 */
[----:B0-----:R-:W0:Y:S02]  /*02f0*/  LDC.64 R2, c[0x0][0x388] ;  /* 0x0000e200ff027b82 */ /* 0x001e240000000a00 */
[----:B------:R-:W2:Y:S01]  /*0300*/  LDS R5, [R9+0x4] ;  /* 0x0000040009057984 */ /* 0x000ea20000000800 */
[----:B------:R-:W3:Y:S03]  /*0310*/  LDCU UR4, c[0x3][0x10] ;  /* 0x00c00200ff0477ac */ /* 0x000ee60008000800 */
[----:B------:R-:W4:Y:S04]  /*0320*/  LDS R11, [R9+0x8] ;  /* 0x00000800090b7984 */ /* 0x000f280000000800 */
[----:B------:R-:W5:Y:S04]  /*0330*/  LDS R13, [R9+0xc] ;  /* 0x00000c00090d7984 */ /* 0x000f680000000800 */
[----:B------:R-:W3:Y:S01]  /*0340*/  LDS R15, [R9+0x10] ;  /* 0x00001000090f7984 */ /* 0x000ee20000000800 */
[----:B0-----:R-:W-:-:S04]  /*0350*/  IMAD.WIDE R2, R7, 0x4, R2 ;  /* 0x0000000407027825 */ /* 0x001fc800078e0202 */
[----:B-1----:R-:W-:-:S04]  /*0360*/  FFMA R0, R0, UR8, RZ ;  /* 0x0000000800007c23 */ /* 0x002fc800080000ff */
[----:B--2---:R-:W-:-:S04]  /*0370*/  FFMA R0, R5, UR9, R0 ;  /* 0x0000000905007c23 */ /* 0x004fc80008000000 */
[----:B----4-:R-:W-:-:S04]  /*0380*/  FFMA R0, R11, UR10, R0 ;  /* 0x0000000a0b007c23 */ /* 0x010fc80008000000 */
[----:B-----5:R-:W-:-:S04]  /*0390*/  FFMA R0, R13, UR11, R0 ;  /* 0x0000000b0d007c23 */ /* 0x020fc80008000000 */
[----:B---3--:R-:W-:-:S05]  /*03a0*/  FFMA R15, R15, UR4, R0 ;  /* 0x000000040f0f7c23 */ /* 0x008fca0008000000 */
[----:B------:R-:W-:Y:S01]  /*03b0*/  STG.E desc[UR6][R2.64], R15 ;  /* 0x0000000f02007986 */ /* 0x000fe2000c101906 */
[----:B------:R-:W-:Y:S05]  /*03c0*/  EXIT ;  /* 0x000000000000794d */ /* 0x000fea0003800000 */
.L_x_8:
[----:B------:R-:W-:-:S00]  /*03d0*/  BRA `(.L_x_8) ;  /* 0xfffffffc00fc7947 */ /* 0x000fc0000383ffff */
[----:B------:R-:W-:-:S00]  /*03e0*/  NOP ;  /* 0x0000000000007918 */ /* 0x000fc00000000000 */
        /* <DEDUP_REMOVED lines=9> */
.L_x_9:


//--------------------- .nv.shared._Z18tiled1DConvolutionPfS_i --------------------------
	.section	.nv.shared._Z18tiled1DConvolutionPfS_i,"aw",@nobits
	.sectionflags	@""
	.align	4
.nv.shared._Z18tiled1DConvolutionPfS_i:
	.zero		1104


//--------------------- .nv.shared.reserved.0     --------------------------
	.section	.nv.shared.reserved.0,"aw",@nobits
	.weak		__nv_reservedSMEM_offset_0_alias
	.size		__nv_reservedSMEM_offset_0_alias, 0, 64
	.other		__nv_reservedSMEM_offset_0_alias,@"STO_CUDA_RESERVED_SHARED STV_DEFAULT"
__nv_reservedSMEM_offset_0_alias:
	.zero		0
	.zero		64


//--------------------- .nv.constant0._Z18tiled1DConvolutionPfS_i --------------------------
	.section	.nv.constant0._Z18tiled1DConvolutionPfS_i,"a",@progbits
	.sectionflags	@""
	.align	4
.nv.constant0._Z18tiled1DConvolutionPfS_i:
	.zero		916


//--------------------- SYMBOLS --------------------------

	.type		.nv.reservedSmem.offset0,@object
	.size		.nv.reservedSmem.offset0,0x4
	.type		.nv.reservedSmem.cap,@object
	.size		.nv.reservedSmem.cap,0x4
